	.headerflags	@"EF_CUDA_TEXMODE_UNIFIED EF_CUDA_64BIT_ADDRESS EF_CUDA_ACCELERATORS EF_CUDA_SM90 EF_CUDA_VIRTUAL_SM(EF_CUDA_SM90)"
	.elftype	@"ET_EXEC"


//--------------------- .nv.info                  --------------------------
	.section	.nv.info,"",@"SHT_CUDA_INFO"
	.align	4


	//----- nvinfo : EIATTR_REGCOUNT
	.align		4
        /*0000*/ 	.byte	0x04, 0x2f
        /*0002*/ 	.short	(.L_3 - .L_2)
	.align		4
.L_2:
        /*0004*/ 	.word	index@(triton_poi_fused__native_batch_norm_legit_no_training_hardtanh_mean_25)
        /*0008*/ 	.word	0x0000001b


	//----- nvinfo : EIATTR_MIN_STACK_SIZE
	.align		4
.L_3:
        /*000c*/ 	.byte	0x04, 0x12
        /*000e*/ 	.short	(.L_5 - .L_4)
	.align		4
.L_4:
        /*0010*/ 	.word	index@(triton_poi_fused__native_batch_norm_legit_no_training_hardtanh_mean_25)
        /*0014*/ 	.word	0x00000000


	//----- nvinfo : EIATTR_FRAME_SIZE
	.align		4
.L_5:
        /*0018*/ 	.byte	0x04, 0x11
        /*001a*/ 	.short	(.L_7 - .L_6)
	.align		4
.L_6:
        /*001c*/ 	.word	index@(triton_poi_fused__native_batch_norm_legit_no_training_hardtanh_mean_25)
        /*0020*/ 	.word	0x00000000


	//----- nvinfo : EIATTR_MIN_STACK_SIZE
	.align		4
.L_7:
        /*0024*/ 	.byte	0x04, 0x12
        /*0026*/ 	.short	(.L_9 - .L_8)
	.align		4
.L_8:
        /*0028*/ 	.word	index@(triton_poi_fused__native_batch_norm_legit_no_training_hardtanh_mean_25)
        /*002c*/ 	.word	0x00000000
.L_9:


//--------------------- .nv.info.triton_poi_fused__native_batch_norm_legit_no_training_hardtanh_mean_25 --------------------------
	.section	.nv.info.triton_poi_fused__native_batch_norm_legit_no_training_hardtanh_mean_25,"",@"SHT_CUDA_INFO"
	.sectionflags	@""
	.align	4


	//----- nvinfo : EIATTR_CUDA_API_VERSION
	.align		4
        /*0000*/ 	.byte	0x04, 0x37
        /*0002*/ 	.short	(.L_11 - .L_10)
.L_10:
        /*0004*/ 	.word	0x0000007c


	//----- nvinfo : EIATTR_KPARAM_INFO
	.align		4
.L_11:
        /*0008*/ 	.byte	0x04, 0x17
        /*000a*/ 	.short	(.L_13 - .L_12)
.L_12:
        /*000c*/ 	.word	0x00000000
        /*0010*/ 	.short	0x0006
        /*0012*/ 	.short	0x0030
        /*0014*/ 	.byte	0x00, 0xf0, 0x11, 0x00


	//----- nvinfo : EIATTR_KPARAM_INFO
	.align		4
.L_13:
        /*0018*/ 	.byte	0x04, 0x17
        /*001a*/ 	.short	(.L_15 - .L_14)
.L_14:
        /*001c*/ 	.word	0x00000000
        /*0020*/ 	.short	0x0005
        /*0022*/ 	.short	0x0028
        /*0024*/ 	.byte	0x00, 0xf4, 0x21, 0x00


	//----- nvinfo : EIATTR_KPARAM_INFO
	.align		4
.L_15:
        /*0028*/ 	.byte	0x04, 0x17
        /*002a*/ 	.short	(.L_17 - .L_16)
.L_16:
        /*002c*/ 	.word	0x00000000
        /*0030*/ 	.short	0x0004
        /*0032*/ 	.short	0x0020
        /*0034*/ 	.byte	0x00, 0xf4, 0x21, 0x00


	//----- nvinfo : EIATTR_KPARAM_INFO
	.align		4
.L_17:
        /*0038*/ 	.byte	0x04, 0x17
        /*003a*/ 	.short	(.L_19 - .L_18)
.L_18:
        /*003c*/ 	.word	0x00000000
        /*0040*/ 	.short	0x0003
        /*0042*/ 	.short	0x0018
        /*0044*/ 	.byte	0x00, 0xf4, 0x21, 0x00


	//----- nvinfo : EIATTR_KPARAM_INFO
	.align		4
.L_19:
        /*0048*/ 	.byte	0x04, 0x17
        /*004a*/ 	.short	(.L_21 - .L_20)
.L_20:
        /*004c*/ 	.word	0x00000000
        /*0050*/ 	.short	0x0002
        /*0052*/ 	.short	0x0010
        /*0054*/ 	.byte	0x00, 0xf4, 0x21, 0x00


	//----- nvinfo : EIATTR_KPARAM_INFO
	.align		4
.L_21:
        /*0058*/ 	.byte	0x04, 0x17
        /*005a*/ 	.short	(.L_23 - .L_22)
.L_22:
        /*005c*/ 	.word	0x00000000
        /*0060*/ 	.short	0x0001
        /*0062*/ 	.short	0x0008
        /*0064*/ 	.byte	0x00, 0xf4, 0x21, 0x00


	//----- nvinfo : EIATTR_KPARAM_INFO
	.align		4
.L_23:
        /*0068*/ 	.byte	0x04, 0x17
        /*006a*/ 	.short	(.L_25 - .L_24)
.L_24:
        /*006c*/ 	.word	0x00000000
        /*0070*/ 	.short	0x0000
        /*0072*/ 	.short	0x0000
        /*0074*/ 	.byte	0x00, 0xf4, 0x21, 0x00


	//----- nvinfo : EIATTR_SPARSE_MMA_MASK
	.align		4
.L_25:
        /*0078*/ 	.byte	0x03, 0x50
        /*007a*/ 	.short	0x0000


	//----- nvinfo : EIATTR_MAXREG_COUNT
	.align		4
        /*007c*/ 	.byte	0x03, 0x1b
        /*007e*/ 	.short	0x00ff


	//----- nvinfo : EIATTR_EXIT_INSTR_OFFSETS
	.align		4
        /*0080*/ 	.byte	0x04, 0x1c
        /*0082*/ 	.short	(.L_27 - .L_26)


	//   ....[0]....
.L_26:
        /*0084*/ 	.word	0x000005b0


	//   ....[1]....
        /*0088*/ 	.word	0x000005e0


	//----- nvinfo : EIATTR_REQNTID
	.align		4
.L_27:
        /*008c*/ 	.byte	0x04, 0x10
        /*008e*/ 	.short	(.L_29 - .L_28)
.L_28:
        /*0090*/ 	.word	0x00000080
        /*0094*/ 	.word	0x00000001
        /*0098*/ 	.word	0x00000001


	//----- nvinfo : EIATTR_CBANK_PARAM_SIZE
	.align		4
.L_29:
        /*009c*/ 	.byte	0x03, 0x19
        /*009e*/ 	.short	0x0034


	//----- nvinfo : EIATTR_PARAM_CBANK
	.align		4
        /*00a0*/ 	.byte	0x04, 0x0a
        /*00a2*/ 	.short	(.L_31 - .L_30)
	.align		4
.L_30:
        /*00a4*/ 	.word	index@(.nv.constant0.triton_poi_fused__native_batch_norm_legit_no_training_hardtanh_mean_25)
        /*00a8*/ 	.short	0x0210
        /*00aa*/ 	.short	0x0034


	//----- nvinfo : EIATTR_SW_WAR
	.align		4
.L_31:
        /*00ac*/ 	.byte	0x04, 0x36
        /*00ae*/ 	.short	(.L_33 - .L_32)
.L_32:
        /*00b0*/ 	.word	0x00000008
.L_33:


//--------------------- .nv.callgraph             --------------------------
	.section	.nv.callgraph,"",@"SHT_CUDA_CALLGRAPH"
	.align	4
	.sectionentsize	8
	.align		4
        /*0000*/ 	.word	0x00000000
	.align		4
        /*0004*/ 	.word	0xffffffff
	.align		4
        /*0008*/ 	.word	0x00000000
	.align		4
        /*000c*/ 	.word	0xfffffffe
	.align		4
        /*0010*/ 	.word	0x00000000
	.align		4
        /*0014*/ 	.word	0xfffffffd
	.align		4
        /*0018*/ 	.word	0x00000000
	.align		4
        /*001c*/ 	.word	0xfffffffc


//--------------------- .nv.constant4             --------------------------
	.section	.nv.constant4,"a",@progbits
	.align	8
	.align		8
.nv.constant4:
        /*0000*/ 	.dword	_$_str
	.align		8
        /*0008*/ 	.dword	_$_str_$_2


//--------------------- .text.triton_poi_fused__native_batch_norm_legit_no_training_hardtanh_mean_25 --------------------------
	.section	.text.triton_poi_fused__native_batch_norm_legit_no_training_hardtanh_mean_25,"ax",@progbits
	.align	128
        .global         triton_poi_fused__native_batch_norm_legit_no_training_hardtanh_mean_25
        .type           triton_poi_fused__native_batch_norm_legit_no_training_hardtanh_mean_25,@function
        .size           triton_poi_fused__native_batch_norm_legit_no_training_hardtanh_mean_25,(.L_x_1 - triton_poi_fused__native_batch_norm_legit_no_training_hardtanh_mean_25)
        .other          triton_poi_fused__native_batch_norm_legit_no_training_hardtanh_mean_25,@"STO_CUDA_ENTRY STV_DEFAULT"
triton_poi_fused__native_batch_norm_legit_no_training_hardtanh_mean_25:
.text.triton_poi_fused__native_batch_norm_legit_no_training_hardtanh_mean_25:
[----:B------:R-:W0:Y:S01]  /*0000*/  LDC R1, c[0x0][0x28] ;  /* 0x00000a00ff017b82 */ /* 0x000e220000000800 */
[----:B------:R-:W1:Y:S07]  /*0010*/  S2R R0, SR_TID.X ;  /* 0x0000000000007919 */ /* 0x000e6e0000002100 */
[----:B------:R-:W2:Y:S01]  /*0020*/  LDC.64 R12, c[0x0][0x220] ;  /* 0x00008800ff0c7b82 */ /* 0x000ea20000000a00 */
[----:B------:R-:W-:Y:S01]  /*0030*/  CS2R R6, SRZ ;  /* 0x0000000000067805 */ /* 0x000fe2000001ff00 */
[----:B------:R-:W-:Y:S01]  /*0040*/  ULDC.64 UR4, c[0x0][0x208] ;  /* 0x0000820000047ab9 */ /* 0x000fe20000000a00 */
[----:B------:R-:W3:Y:S05]  /*0050*/  S2R R3, SR_CTAID.X ;  /* 0x0000000000037919 */ /* 0x000eea0000002500 */
[----:B------:R-:W4:Y:S08]  /*0060*/  LDC.64 R10, c[0x0][0x218] ;  /* 0x00008600ff0a7b82 */ /* 0x000f300000000a00 */
[----:B------:R-:W5:Y:S08]  /*0070*/  LDC.64 R4, c[0x0][0x230] ;  /* 0x00008c00ff047b82 */ /* 0x000f700000000a00 */
[----:B------:R-:W5:Y:S01]  /*0080*/  LDC.64 R8, c[0x0][0x210] ;  /* 0x00008400ff087b82 */ /* 0x000f620000000a00 */
[----:B-1----:R-:W-:-:S04]  /*0090*/  LOP3.LUT R0, R0, 0x7f, RZ, 0xc0, !PT ;  /* 0x0000007f00007812 */ /* 0x002fc800078ec0ff */
[----:B---3--:R-:W-:-:S04]  /*00a0*/  LEA R0, R3, R0, 0x7 ;  /* 0x0000000003007211 */ /* 0x008fc800078e38ff */
[C---:B------:R-:W-:Y:S01]  /*00b0*/  ISETP.GE.AND P0, PT, R0.reuse, 0x1400, PT ;  /* 0x000014000000780c */ /* 0x040fe20003f06270 */
[----:B------:R-:W-:-:S05]  /*00c0*/  IMAD.HI R2, R0, 0x66666667, RZ ;  /* 0x6666666700027827 */ /* 0x000fca00078e02ff */
[----:B------:R-:W-:-:S04]  /*00d0*/  SHF.R.U32.HI R3, RZ, 0x1f, R2 ;  /* 0x0000001fff037819 */ /* 0x000fc80000011602 */
[----:B------:R-:W-:Y:S02]  /*00e0*/  LEA.HI.SX32 R15, R2, R3, 0x17 ;  /* 0x00000003020f7211 */ /* 0x000fe400078fbaff */
[----:B------:R-:W1:Y:S03]  /*00f0*/  LDC.64 R2, c[0x0][0x228] ;  /* 0x00008a00ff027b82 */ /* 0x000e660000000a00 */
[----:B------:R-:W-:-:S04]  /*0100*/  IMAD R17, R15, -0x500, R0 ;  /* 0xfffffb000f117824 */ /* 0x000fc800078e0200 */
[----:B--2---:R-:W-:-:S05]  /*0110*/  IMAD.WIDE R12, R17, 0x4, R12 ;  /* 0x00000004110c7825 */ /* 0x004fca00078e020c */
[----:B------:R2:W3:Y:S01]  /*0120*/  @!P0 LDG.E.EL R6, desc[UR4][R12.64] ;  /* 0x000000040c068981 */ /* 0x0004e2000c2e1900 */
[----:B------:R-:W-:Y:S02]  /*0130*/  IMAD R15, R15, 0x1400, R17 ;  /* 0x000014000f0f7824 */ /* 0x000fe400078e0211 */
[----:B----4-:R-:W-:-:S04]  /*0140*/  IMAD.WIDE R10, R17, 0x4, R10 ;  /* 0x00000004110a7825 */ /* 0x010fc800078e020a */
[C---:B-----5:R-:W-:Y:S01]  /*0150*/  IMAD.WIDE R4, R17.reuse, 0x4, R4 ;  /* 0x0000000411047825 */ /* 0x060fe200078e0204 */
[----:B------:R-:W-:Y:S01]  /*0160*/  IADD3 R19, R15, 0xf00, RZ ;  /* 0x00000f000f137810 */ /* 0x000fe20007ffe0ff */
[----:B------:R-:W-:Y:S02]  /*0170*/  HFMA2.MMA R16, -RZ, RZ, 0, 0 ;  /* 0x00000000ff107435 */ /* 0x000fe400000001ff */
[----:B-1----:R-:W-:Y:S01]  /*0180*/  IMAD.WIDE R2, R17, 0x4, R2 ;  /* 0x0000000411027825 */ /* 0x002fe200078e0202 */
[----:B------:R-:W-:Y:S01]  /*0190*/  IADD3 R17, R15, 0xa00, RZ ;  /* 0x00000a000f117810 */ /* 0x000fe20007ffe0ff */
[----:B------:R1:W4:Y:S01]  /*01a0*/  @!P0 LDG.E.EL R7, desc[UR4][R10.64] ;  /* 0x000000040a078981 */ /* 0x000322000c2e1900 */
[----:B------:R-:W-:Y:S01]  /*01b0*/  IADD3 R23, R15, 0x500, RZ ;  /* 0x000005000f177810 */ /* 0x000fe20007ffe0ff */
[----:B------:R-:W-:Y:S02]  /*01c0*/  IMAD.MOV.U32 R18, RZ, RZ, RZ ;  /* 0x000000ffff127224 */ /* 0x000fe400078e00ff */
[----:B0-2---:R-:W-:Y:S01]  /*01d0*/  IMAD.WIDE R12, R15, 0x4, R8 ;  /* 0x000000040f0c7825 */ /* 0x005fe200078e0208 */
[----:B------:R-:W-:-:S03]  /*01e0*/  MOV R24, RZ ;  /* 0x000000ff00187202 */ /* 0x000fc60000000f00 */
[--C-:B------:R-:W-:Y:S01]  /*01f0*/  IMAD.WIDE R14, R17, 0x4, R8.reuse ;  /* 0x00000004110e7825 */ /* 0x100fe200078e0208 */
[----:B------:R-:W2:Y:S03]  /*0200*/  @!P0 LDG.E R16, desc[UR4][R12.64] ;  /* 0x000000040c108981 */ /* 0x000ea6000c1e1900 */
[----:B------:R-:W-:Y:S01]  /*0210*/  IMAD.MOV.U32 R20, RZ, RZ, RZ ;  /* 0x000000ffff147224 */ /* 0x000fe200078e00ff */
[----:B------:R-:W4:Y:S01]  /*0220*/  @!P0 LDG.E R18, desc[UR4][R14.64] ;  /* 0x000000040e128981 */ /* 0x000f22000c1e1900 */
[----:B-1----:R-:W-:-:S04]  /*0230*/  IMAD.WIDE R10, R19, 0x4, R8 ;  /* 0x00000004130a7825 */ /* 0x002fc800078e0208 */
[----:B------:R-:W-:Y:S01]  /*0240*/  IMAD.WIDE R22, R23, 0x4, R8 ;  /* 0x0000000417167825 */ /* 0x000fe200078e0208 */
[----:B------:R0:W5:Y:S01]  /*0250*/  @!P0 LDG.E R20, desc[UR4][R10.64] ;  /* 0x000000040a148981 */ /* 0x000162000c1e1900 */
[----:B------:R-:W-:-:S03]  /*0260*/  CS2R R8, SRZ ;  /* 0x0000000000087805 */ /* 0x000fc6000001ff00 */
[----:B------:R-:W2:Y:S04]  /*0270*/  @!P0 LDG.E R24, desc[UR4][R22.64] ;  /* 0x0000000416188981 */ /* 0x000ea8000c1e1900 */
[----:B------:R-:W2:Y:S04]  /*0280*/  @!P0 LDG.E.EL R9, desc[UR4][R2.64] ;  /* 0x0000000402098981 */ /* 0x000ea8000c2e1900 */
[----:B------:R1:W2:Y:S01]  /*0290*/  @!P0 LDG.E.EL R8, desc[UR4][R4.64] ;  /* 0x0000000404088981 */ /* 0x0002a2000c2e1900 */
[----:B0-----:R-:W-:Y:S01]  /*02a0*/  HFMA2.MMA R11, -RZ, RZ, 1.625, 0 ;  /* 0x3e800000ff0b7435 */ /* 0x001fe200000001ff */
[----:B---3--:R-:W-:-:S04]  /*02b0*/  FADD R6, R6, 9.9999997473787516356e-06 ;  /* 0x3727c5ac06067421 */ /* 0x008fc80000000000 */
[----:B------:R-:W0:Y:S02]  /*02c0*/  MUFU.SQRT R12, R6 ;  /* 0x00000006000c7308 */ /* 0x000e240000002000 */
[C---:B0-----:R-:W-:Y:S02]  /*02d0*/  FSETP.GT.AND P1, PT, R12.reuse, 8.50705917302346158658e+37, PT ;  /* 0x7e8000000c00780b */ /* 0x041fe40003f24000 */
[----:B------:R-:W-:-:S11]  /*02e0*/  FSETP.GEU.AND P2, PT, R12, 1.175494350822287508e-38, PT ;  /* 0x008000000c00780b */ /* 0x000fd60003f4e000 */
[----:B------:R-:W-:-:S04]  /*02f0*/  @P1 FMUL R12, R12, 0.25 ;  /* 0x3e8000000c0c1820 */ /* 0x000fc80000400000 */
[----:B------:R-:W-:-:S06]  /*0300*/  @!P2 FMUL R12, R12, 16777216 ;  /* 0x4b8000000c0ca820 */ /* 0x000fcc0000400000 */
[----:B------:R-:W0:Y:S01]  /*0310*/  MUFU.RCP R12, R12 ;  /* 0x0000000c000c7308 */ /* 0x000e220000001000 */
[----:B------:R-:W-:Y:S01]  /*0320*/  FSEL R11, R11, 1, P1 ;  /* 0x3f8000000b0b7808 */ /* 0x000fe20000800000 */
[----:B----4-:R-:W-:-:S04]  /*0330*/  FADD R18, R18, -R7 ;  /* 0x8000000712127221 */ /* 0x010fc80000000000 */
[----:B------:R-:W-:Y:S01]  /*0340*/  @!P2 FMUL R11, R11, 16777216 ;  /* 0x4b8000000b0ba820 */ /* 0x000fe20000400000 */
[--C-:B-----5:R-:W-:Y:S01]  /*0350*/  FADD R20, R20, -R7.reuse ;  /* 0x8000000714147221 */ /* 0x120fe20000000000 */
[----:B--2---:R-:W-:Y:S01]  /*0360*/  FADD R16, -R7, R16 ;  /* 0x0000001007107221 */ /* 0x004fe20000000100 */
[----:B------:R-:W-:Y:S01]  /*0370*/  FADD R24, R24, -R7 ;  /* 0x8000000718187221 */ /* 0x000fe20000000000 */
[----:B0-----:R-:W-:-:S04]  /*0380*/  FMUL R11, R12, R11 ;  /* 0x0000000b0c0b7220 */ /* 0x001fc80000400000 */
[C---:B-1----:R-:W-:Y:S01]  /*0390*/  FMUL R5, R11.reuse, R18 ;  /* 0x000000120b057220 */ /* 0x042fe20000400000 */
[C---:B------:R-:W-:Y:S01]  /*03a0*/  FMUL R7, R11.reuse, R20 ;  /* 0x000000140b077220 */ /* 0x040fe20000400000 */
[C---:B------:R-:W-:Y:S01]  /*03b0*/  FMUL R3, R11.reuse, R16 ;  /* 0x000000100b037220 */ /* 0x040fe20000400000 */
[----:B------:R-:W-:Y:S01]  /*03c0*/  FMUL R11, R11, R24 ;  /* 0x000000180b0b7220 */ /* 0x000fe20000400000 */
[-CC-:B------:R-:W-:Y:S01]  /*03d0*/  FFMA R5, R5, R9.reuse, R8.reuse ;  /* 0x0000000905057223 */ /* 0x180fe20000000008 */
[-CC-:B------:R-:W-:Y:S01]  /*03e0*/  FFMA R7, R7, R9.reuse, R8.reuse ;  /* 0x0000000907077223 */ /* 0x180fe20000000008 */
[-CC-:B------:R-:W-:Y:S01]  /*03f0*/  FFMA R3, R3, R9.reuse, R8.reuse ;  /* 0x0000000903037223 */ /* 0x180fe20000000008 */
[----:B------:R-:W-:Y:S02]  /*0400*/  FFMA R11, R11, R9, R8 ;  /* 0x000000090b0b7223 */ /* 0x000fe40000000008 */
[----:B------:R-:W-:Y:S02]  /*0410*/  FSETP.GTU.AND P1, PT, R5, RZ, PT ;  /* 0x000000ff0500720b */ /* 0x000fe40003f2c000 */
[----:B------:R-:W-:-:S02]  /*0420*/  FSETP.GTU.AND P3, PT, R7, RZ, PT ;  /* 0x000000ff0700720b */ /* 0x000fc40003f6c000 */
[----:B------:R-:W-:Y:S02]  /*0430*/  FSEL R6, R5, RZ, P1 ;  /* 0x000000ff05067208 */ /* 0x000fe40000800000 */
[----:B------:R-:W-:Y:S02]  /*0440*/  FSETP.GTU.AND P1, PT, R3, RZ, PT ;  /* 0x000000ff0300720b */ /* 0x000fe40003f2c000 */
[----:B------:R-:W-:Y:S02]  /*0450*/  FSETP.GTU.AND P2, PT, R11, RZ, PT ;  /* 0x000000ff0b00720b */ /* 0x000fe40003f4c000 */
[----:B------:R-:W-:Y:S02]  /*0460*/  FSEL R7, R7, RZ, P3 ;  /* 0x000000ff07077208 */ /* 0x000fe40001800000 */
[----:B------:R-:W-:Y:S02]  /*0470*/  FSETP.GEU.AND P5, PT, R6, 6, PT ;  /* 0x40c000000600780b */ /* 0x000fe40003fae000 */
[----:B------:R-:W-:-:S02]  /*0480*/  FSEL R4, R3, RZ, P1 ;  /* 0x000000ff03047208 */ /* 0x000fc40000800000 */
[----:B------:R-:W-:Y:S01]  /*0490*/  FSEL R11, R11, RZ, P2 ;  /* 0x000000ff0b0b7208 */ /* 0x000fe20001000000 */
[----:B------:R-:W0:Y:S01]  /*04a0*/  LDC.64 R2, c[0x0][0x238] ;  /* 0x00008e00ff027b82 */ /* 0x000e220000000a00 */
[----:B------:R-:W-:Y:S02]  /*04b0*/  FSETP.GEU.AND P4, PT, R7, 6, PT ;  /* 0x40c000000700780b */ /* 0x000fe40003f8e000 */
[----:B------:R-:W-:Y:S02]  /*04c0*/  FSETP.GEU.AND P2, PT, R4, 6, PT ;  /* 0x40c000000400780b */ /* 0x000fe40003f4e000 */
[----:B------:R-:W-:Y:S02]  /*04d0*/  FSETP.GEU.AND P1, PT, R11, 6, PT ;  /* 0x40c000000b00780b */ /* 0x000fe40003f2e000 */
[----:B------:R-:W-:Y:S02]  /*04e0*/  FSETP.NAN.AND P6, PT, R6, R6, PT ;  /* 0x000000060600720b */ /* 0x000fe40003fc8000 */
[----:B------:R-:W-:-:S02]  /*04f0*/  FSETP.NAN.AND P3, PT, R7, R7, PT ;  /* 0x000000070700720b */ /* 0x000fc40003f68000 */
[----:B------:R-:W-:Y:S02]  /*0500*/  @P5 FSEL R6, R6, 6, P6 ;  /* 0x40c0000006065808 */ /* 0x000fe40003000000 */
[C---:B------:R-:W-:Y:S02]  /*0510*/  FSETP.NAN.AND P5, PT, R4.reuse, R4, PT ;  /* 0x000000040400720b */ /* 0x040fe40003fa8000 */
[----:B------:R-:W-:Y:S02]  /*0520*/  FSETP.NAN.AND P6, PT, R11, R11, PT ;  /* 0x0000000b0b00720b */ /* 0x000fe40003fc8000 */
[----:B------:R-:W-:Y:S02]  /*0530*/  @P4 FSEL R7, R7, 6, P3 ;  /* 0x40c0000007074808 */ /* 0x000fe40001800000 */
[----:B------:R-:W-:Y:S02]  /*0540*/  @P2 FSEL R4, R4, 6, P5 ;  /* 0x40c0000004042808 */ /* 0x000fe40002800000 */
[----:B------:R-:W-:Y:S01]  /*0550*/  @P1 FSEL R11, R11, 6, P6 ;  /* 0x40c000000b0b1808 */ /* 0x000fe20003000000 */
[----:B------:R-:W-:-:S04]  /*0560*/  FADD R6, R7, R6 ;  /* 0x0000000607067221 */ /* 0x000fc80000000000 */
[----:B------:R-:W-:Y:S01]  /*0570*/  FADD R4, R11, R4 ;  /* 0x000000040b047221 */ /* 0x000fe20000000000 */
[----:B------:R-:W-:Y:S01]  /*0580*/  FMUL R5, R6, 0.5 ;  /* 0x3f00000006057820 */ /* 0x000fe20000400000 */
[----:B0-----:R-:W-:-:S04]  /*0590*/  IMAD.WIDE R2, R0, 0x4, R2 ;  /* 0x0000000400027825 */ /* 0x001fc800078e0202 */
[----:B------:R-:W-:Y:S01]  /*05a0*/  FFMA R4, R4, 0.5, R5 ;  /* 0x3f00000004047823 */ /* 0x000fe20000000005 */
[----:B------:R-:W-:Y:S06]  /*05b0*/  @P0 EXIT ;  /* 0x000000000000094d */ /* 0x000fec0003800000 */
[----:B------:R-:W-:-:S05]  /*05c0*/  FMUL R5, R4, 0.5 ;  /* 0x3f00000004057820 */ /* 0x000fca0000400000 */
[----:B------:R-:W-:Y:S01]  /*05d0*/  STG.E desc[UR4][R2.64], R5 ;  /* 0x0000000502007986 */ /* 0x000fe2000c101904 */
[----:B------:R-:W-:Y:S05]  /*05e0*/  EXIT ;  /* 0x000000000000794d */ /* 0x000fea0003800000 */
.L_x_0:
[----:B------:R-:W-:-:S00]  /*05f0*/  BRA `(.L_x_0) ;  /* 0xfffffffc00fc7947 */ /* 0x000fc0000383ffff */
[----:B------:R-:W-:-:S00]  /*0600*/  NOP ;  /* 0x0000000000007918 */ /* 0x000fc00000000000 */
[----:B------:R-:W-:-:S00]  /*0610*/  NOP ;  /* 0x0000000000007918 */ /* 0x000fc00000000000 */
[----:B------:R-:W-:-:S00]  /*0620*/  NOP ;  /* 0x0000000000007918 */ /* 0x000fc00000000000 */
[----:B------:R-:W-:-:S00]  /*0630*/  NOP ;  /* 0x0000000000007918 */ /* 0x000fc00000000000 */
[----:B------:R-:W-:-:S00]  /*0640*/  NOP ;  /* 0x0000000000007918 */ /* 0x000fc00000000000 */
[----:B------:R-:W-:-:S00]  /*0650*/  NOP ;  /* 0x0000000000007918 */ /* 0x000fc00000000000 */
[----:B------:R-:W-:-:S00]  /*0660*/  NOP ;  /* 0x0000000000007918 */ /* 0x000fc00000000000 */
[----:B------:R-:W-:-:S00]  /*0670*/  NOP ;  /* 0x0000000000007918 */ /* 0x000fc00000000000 */
.L_x_1:


//--------------------- .nv.global.init           --------------------------
	.section	.nv.global.init,"aw",@progbits
.nv.global.init:
	.type		_$_str,@object
	.size		_$_str,(_$_str_$_2 - _$_str)
_$_str:
        /*0000*/ 	.byte	0x5f, 0x5f, 0x43, 0x55, 0x44, 0x41, 0x5f, 0x46, 0x54, 0x5a, 0x00
	.type		_$_str_$_2,@object
	.size		_$_str_$_2,(.L_1 - _$_str_$_2)
_$_str_$_2:
        /*000b*/ 	.byte	0x5f, 0x5f, 0x43, 0x55, 0x44, 0x41, 0x5f, 0x50, 0x52, 0x45, 0x43, 0x5f, 0x53, 0x51, 0x52, 0x54
        /*001b*/ 	.byte	0x00
.L_1:


//--------------------- .nv.constant0.triton_poi_fused__native_batch_norm_legit_no_training_hardtanh_mean_25 --------------------------
	.section	.nv.constant0.triton_poi_fused__native_batch_norm_legit_no_training_hardtanh_mean_25,"a",@progbits
	.sectionflags	@""
	.align	4
.nv.constant0.triton_poi_fused__native_batch_norm_legit_no_training_hardtanh_mean_25:
	.zero		580
